	.headerflags	@"EF_CUDA_TEXMODE_UNIFIED EF_CUDA_64BIT_ADDRESS EF_CUDA_ACCELERATORS EF_CUDA_SM90 EF_CUDA_VIRTUAL_SM(EF_CUDA_SM90)"
	.elftype	@"ET_EXEC"


//--------------------- .nv.info                  --------------------------
	.section	.nv.info,"",@"SHT_CUDA_INFO"
	.align	4


	//----- nvinfo : EIATTR_REGCOUNT
	.align		4
        /*0000*/ 	.byte	0x04, 0x2f
        /*0002*/ 	.short	(.L_1 - .L_0)
	.align		4
.L_0:
        /*0004*/ 	.word	index@(triton_poi_fused_convolution_relu_8)
        /*0008*/ 	.word	0x0000000c


	//----- nvinfo : EIATTR_MIN_STACK_SIZE
	.align		4
.L_1:
        /*000c*/ 	.byte	0x04, 0x12
        /*000e*/ 	.short	(.L_3 - .L_2)
	.align		4
.L_2:
        /*0010*/ 	.word	index@(triton_poi_fused_convolution_relu_8)
        /*0014*/ 	.word	0x00000000


	//----- nvinfo : EIATTR_FRAME_SIZE
	.align		4
.L_3:
        /*0018*/ 	.byte	0x04, 0x11
        /*001a*/ 	.short	(.L_5 - .L_4)
	.align		4
.L_4:
        /*001c*/ 	.word	index@(triton_poi_fused_convolution_relu_8)
        /*0020*/ 	.word	0x00000000


	//----- nvinfo : EIATTR_MIN_STACK_SIZE
	.align		4
.L_5:
        /*0024*/ 	.byte	0x04, 0x12
        /*0026*/ 	.short	(.L_7 - .L_6)
	.align		4
.L_6:
        /*0028*/ 	.word	index@(triton_poi_fused_convolution_relu_8)
        /*002c*/ 	.word	0x00000000
.L_7:


//--------------------- .nv.info.triton_poi_fused_convolution_relu_8 --------------------------
	.section	.nv.info.triton_poi_fused_convolution_relu_8,"",@"SHT_CUDA_INFO"
	.sectionflags	@""
	.align	4


	//----- nvinfo : EIATTR_CUDA_API_VERSION
	.align		4
        /*0000*/ 	.byte	0x04, 0x37
        /*0002*/ 	.short	(.L_9 - .L_8)
.L_8:
        /*0004*/ 	.word	0x0000007c


	//----- nvinfo : EIATTR_KPARAM_INFO
	.align		4
.L_9:
        /*0008*/ 	.byte	0x04, 0x17
        /*000a*/ 	.short	(.L_11 - .L_10)
.L_10:
        /*000c*/ 	.word	0x00000000
        /*0010*/ 	.short	0x0002
        /*0012*/ 	.short	0x0010
        /*0014*/ 	.byte	0x00, 0xf0, 0x11, 0x00


	//----- nvinfo : EIATTR_KPARAM_INFO
	.align		4
.L_11:
        /*0018*/ 	.byte	0x04, 0x17
        /*001a*/ 	.short	(.L_13 - .L_12)
.L_12:
        /*001c*/ 	.word	0x00000000
        /*0020*/ 	.short	0x0001
        /*0022*/ 	.short	0x0008
        /*0024*/ 	.byte	0x00, 0xf4, 0x21, 0x00


	//----- nvinfo : EIATTR_KPARAM_INFO
	.align		4
.L_13:
        /*0028*/ 	.byte	0x04, 0x17
        /*002a*/ 	.short	(.L_15 - .L_14)
.L_14:
        /*002c*/ 	.word	0x00000000
        /*0030*/ 	.short	0x0000
        /*0032*/ 	.short	0x0000
        /*0034*/ 	.byte	0x00, 0xf4, 0x21, 0x00


	//----- nvinfo : EIATTR_SPARSE_MMA_MASK
	.align		4
.L_15:
        /*0038*/ 	.byte	0x03, 0x50
        /*003a*/ 	.short	0x0000


	//----- nvinfo : EIATTR_MAXREG_COUNT
	.align		4
        /*003c*/ 	.byte	0x03, 0x1b
        /*003e*/ 	.short	0x00ff


	//----- nvinfo : EIATTR_EXIT_INSTR_OFFSETS
	.align		4
        /*0040*/ 	.byte	0x04, 0x1c
        /*0042*/ 	.short	(.L_17 - .L_16)


	//   ....[0]....
.L_16:
        /*0044*/ 	.word	0x000001a0


	//   ....[1]....
        /*0048*/ 	.word	0x000001c0


	//----- nvinfo : EIATTR_REQNTID
	.align		4
.L_17:
        /*004c*/ 	.byte	0x04, 0x10
        /*004e*/ 	.short	(.L_19 - .L_18)
.L_18:
        /*0050*/ 	.word	0x00000080
        /*0054*/ 	.word	0x00000001
        /*0058*/ 	.word	0x00000001


	//----- nvinfo : EIATTR_CBANK_PARAM_SIZE
	.align		4
.L_19:
        /*005c*/ 	.byte	0x03, 0x19
        /*005e*/ 	.short	0x0014


	//----- nvinfo : EIATTR_PARAM_CBANK
	.align		4
        /*0060*/ 	.byte	0x04, 0x0a
        /*0062*/ 	.short	(.L_21 - .L_20)
	.align		4
.L_20:
        /*0064*/ 	.word	index@(.nv.constant0.triton_poi_fused_convolution_relu_8)
        /*0068*/ 	.short	0x0210
        /*006a*/ 	.short	0x0014


	//----- nvinfo : EIATTR_SW_WAR
	.align		4
.L_21:
        /*006c*/ 	.byte	0x04, 0x36
        /*006e*/ 	.short	(.L_23 - .L_22)
.L_22:
        /*0070*/ 	.word	0x00000008
.L_23:


//--------------------- .nv.callgraph             --------------------------
	.section	.nv.callgraph,"",@"SHT_CUDA_CALLGRAPH"
	.align	4
	.sectionentsize	8
	.align		4
        /*0000*/ 	.word	0x00000000
	.align		4
        /*0004*/ 	.word	0xffffffff
	.align		4
        /*0008*/ 	.word	0x00000000
	.align		4
        /*000c*/ 	.word	0xfffffffe
	.align		4
        /*0010*/ 	.word	0x00000000
	.align		4
        /*0014*/ 	.word	0xfffffffd
	.align		4
        /*0018*/ 	.word	0x00000000
	.align		4
        /*001c*/ 	.word	0xfffffffc


//--------------------- .text.triton_poi_fused_convolution_relu_8 --------------------------
	.section	.text.triton_poi_fused_convolution_relu_8,"ax",@progbits
	.align	128
        .global         triton_poi_fused_convolution_relu_8
        .type           triton_poi_fused_convolution_relu_8,@function
        .size           triton_poi_fused_convolution_relu_8,(.L_x_1 - triton_poi_fused_convolution_relu_8)
        .other          triton_poi_fused_convolution_relu_8,@"STO_CUDA_ENTRY STV_DEFAULT"
triton_poi_fused_convolution_relu_8:
.text.triton_poi_fused_convolution_relu_8:
[----:B------:R-:W0:Y:S02]  /*0000*/  LDC R1, c[0x0][0x28] ;  /* 0x00000a00ff017b82 */ /* 0x000e240000000800 */
[----:B------:R-:W1:Y:S01]  /*0010*/  S2R R0, SR_TID.X ;  /* 0x0000000000007919 */ /* 0x000e620000002100 */
[----:B------:R-:W2:Y:S01]  /*0020*/  LDC.64 R2, c[0x0][0x210] ;  /* 0x00008400ff027b82 */ /* 0x000ea20000000a00 */
[----:B------:R-:W-:Y:S01]  /*0030*/  ULDC.64 UR4, c[0x0][0x208] ;  /* 0x0000820000047ab9 */ /* 0x000fe20000000a00 */
[----:B------:R-:W3:Y:S06]  /*0040*/  S2R R7, SR_CTAID.X ;  /* 0x0000000000077919 */ /* 0x000eec0000002500 */
[----:B------:R-:W4:Y:S01]  /*0050*/  LDC.64 R4, c[0x0][0x218] ;  /* 0x00008600ff047b82 */ /* 0x000f220000000a00 */
[----:B-1----:R-:W-:-:S05]  /*0060*/  IMAD.SHL.U32 R0, R0, 0x2, RZ ;  /* 0x0000000200007824 */ /* 0x002fca00078e00ff */
[----:B------:R-:W-:-:S05]  /*0070*/  LOP3.LUT R0, R0, 0xfe, RZ, 0xc0, !PT ;  /* 0x000000fe00007812 */ /* 0x000fca00078ec0ff */
[----:B---3--:R-:W-:-:S04]  /*0080*/  IMAD R7, R7, 0x100, R0 ;  /* 0x0000010007077824 */ /* 0x008fc800078e0200 */
[C---:B------:R-:W-:Y:S01]  /*0090*/  IMAD.HI R0, R7.reuse, 0x2aaaaaab, RZ ;  /* 0x2aaaaaab07007827 */ /* 0x040fe200078e02ff */
[----:B------:R-:W-:-:S03]  /*00a0*/  ISETP.GE.AND P2, PT, R7, 0x9300, PT ;  /* 0x000093000700780c */ /* 0x000fc60003f46270 */
[----:B--2---:R-:W-:Y:S01]  /*00b0*/  IMAD.WIDE R2, R7, 0x4, R2 ;  /* 0x0000000407027825 */ /* 0x004fe200078e0202 */
[----:B------:R-:W-:-:S04]  /*00c0*/  SHF.R.U32.HI R9, RZ, 0x1f, R0 ;  /* 0x0000001fff097819 */ /* 0x000fc80000011600 */
[----:B------:R-:W-:-:S05]  /*00d0*/  LEA.HI R0, R0, R9, RZ, 0x1b ;  /* 0x0000000900007211 */ /* 0x000fca00078fd8ff */
[----:B------:R-:W-:Y:S01]  /*00e0*/  IMAD R9, R0, -0xc0, R7 ;  /* 0xffffff4000097824 */ /* 0x000fe200078e0207 */
[----:B------:R-:W-:-:S03]  /*00f0*/  CS2R R6, SRZ ;  /* 0x0000000000067805 */ /* 0x000fc6000001ff00 */
[----:B----4-:R-:W-:Y:S01]  /*0100*/  IMAD.WIDE R4, R9, 0x4, R4 ;  /* 0x0000000409047825 */ /* 0x010fe200078e0204 */
[----:B------:R-:W-:Y:S02]  /*0110*/  CS2R R8, SRZ ;  /* 0x0000000000087805 */ /* 0x000fe4000001ff00 */
[----:B------:R-:W2:Y:S04]  /*0120*/  @!P2 LDG.E.64 R6, desc[UR4][R2.64] ;  /* 0x000000040206a981 */ /* 0x000ea8000c1e1b00 */
[----:B------:R-:W2:Y:S02]  /*0130*/  @!P2 LDG.E.EL.64 R8, desc[UR4][R4.64] ;  /* 0x000000040408a981 */ /* 0x000ea4000c2e1b00 */
[----:B--2---:R-:W-:Y:S01]  /*0140*/  FSETP.GEU.AND P0, PT, R6, -R8, PT ;  /* 0x800000080600720b */ /* 0x004fe20003f0e000 */
[----:B------:R-:W-:Y:S01]  /*0150*/  FADD R6, R8, R6 ;  /* 0x0000000608067221 */ /* 0x000fe20000000000 */
[----:B------:R-:W-:Y:S01]  /*0160*/  FADD R0, R9, R7 ;  /* 0x0000000709007221 */ /* 0x000fe20000000000 */
[----:B------:R-:W-:-:S03]  /*0170*/  FSETP.GEU.AND P1, PT, R7, -R9, PT ;  /* 0x800000090700720b */ /* 0x000fc60003f2e000 */
[----:B------:R-:W-:Y:S02]  /*0180*/  FSEL R6, R6, RZ, P0 ;  /* 0x000000ff06067208 */ /* 0x000fe40000000000 */
[----:B------:R-:W-:Y:S01]  /*0190*/  FSEL R7, R0, RZ, P1 ;  /* 0x000000ff00077208 */ /* 0x000fe20000800000 */
[----:B------:R-:W-:Y:S07]  /*01a0*/  @P2 EXIT ;  /* 0x000000000000294d */ /* 0x000fee0003800000 */
[----:B------:R-:W-:Y:S01]  /*01b0*/  STG.E.64 desc[UR4][R2.64], R6 ;  /* 0x0000000602007986 */ /* 0x000fe2000c101b04 */
[----:B------:R-:W-:Y:S05]  /*01c0*/  EXIT ;  /* 0x000000000000794d */ /* 0x000fea0003800000 */
.L_x_0:
[----:B------:R-:W-:-:S00]  /*01d0*/  BRA `(.L_x_0) ;  /* 0xfffffffc00fc7947 */ /* 0x000fc0000383ffff */
[----:B------:R-:W-:-:S00]  /*01e0*/  NOP ;  /* 0x0000000000007918 */ /* 0x000fc00000000000 */
        /* <DEDUP_REMOVED lines=9> */
.L_x_1:


//--------------------- .nv.constant0.triton_poi_fused_convolution_relu_8 --------------------------
	.section	.nv.constant0.triton_poi_fused_convolution_relu_8,"a",@progbits
	.sectionflags	@""
	.align	4
.nv.constant0.triton_poi_fused_convolution_relu_8:
	.zero		548
